//
// Generated by NVIDIA NVVM Compiler
//
// Compiler Build ID: CL-36424714
// Cuda compilation tools, release 13.0, V13.0.88
// Based on NVVM 20.0.0
//

.version 9.0
.target sm_100
.address_size 64

	// .globl	_Z22histo_kernel_optimizedPhlPj
// _ZZ22histo_kernel_optimizedPhlPjE4temp has been demoted

.visible .entry _Z22histo_kernel_optimizedPhlPj(
	.param .u64 .ptr .align 1 _Z22histo_kernel_optimizedPhlPj_param_0,
	.param .u64 _Z22histo_kernel_optimizedPhlPj_param_1,
	.param .u64 .ptr .align 1 _Z22histo_kernel_optimizedPhlPj_param_2
)
{
	.reg .pred 	%p<3>;
	.reg .b16 	%rs<2>;
	.reg .b32 	%r<26>;
	.reg .b64 	%rd<13>;
	// demoted variable
	.shared .align 4 .b8 _ZZ22histo_kernel_optimizedPhlPjE4temp[4096];
	ld.param.u64 	%rd5, [_Z22histo_kernel_optimizedPhlPj_param_0];
	ld.param.u64 	%rd6, [_Z22histo_kernel_optimizedPhlPj_param_1];
	ld.param.u64 	%rd7, [_Z22histo_kernel_optimizedPhlPj_param_2];
	mov.u32 	%r1, %tid.x;
	shl.b32 	%r8, %r1, 2;
	mov.u32 	%r9, _ZZ22histo_kernel_optimizedPhlPjE4temp;
	add.s32 	%r2, %r9, %r8;
	mov.b32 	%r10, 0;
	st.shared.u32 	[%r2], %r10;
	st.shared.u32 	[%r2+1024], %r10;
	st.shared.u32 	[%r2+2048], %r10;
	st.shared.u32 	[%r2+3072], %r10;
	bar.sync 	0;
	mov.u32 	%r11, %ctaid.x;
	mov.u32 	%r3, %ntid.x;
	mad.lo.s32 	%r25, %r11, %r3, %r1;
	cvt.s64.s32 	%rd12, %r25;
	setp.le.s64 	%p1, %rd6, %rd12;
	@%p1 bra 	$L__BB0_3;
	mov.u32 	%r12, %nctaid.x;
	mul.lo.s32 	%r5, %r3, %r12;
	cvta.to.global.u64 	%rd2, %rd5;
$L__BB0_2:
	add.s64 	%rd8, %rd2, %rd12;
	ld.global.u8 	%rs1, [%rd8];
	mul.wide.u16 	%r13, %rs1, 4;
	add.s32 	%r15, %r9, %r13;
	atom.shared.add.u32 	%r16, [%r15], 1;
	add.s32 	%r25, %r25, %r5;
	cvt.s64.s32 	%rd12, %r25;
	setp.gt.s64 	%p2, %rd6, %rd12;
	@%p2 bra 	$L__BB0_2;
$L__BB0_3:
	cvta.to.global.u64 	%rd9, %rd7;
	bar.sync 	0;
	mul.wide.u32 	%rd10, %r1, 4;
	add.s64 	%rd11, %rd9, %rd10;
	ld.shared.u32 	%r17, [%r2];
	atom.global.add.u32 	%r18, [%rd11], %r17;
	ld.shared.u32 	%r19, [%r2+1024];
	atom.global.add.u32 	%r20, [%rd11+1024], %r19;
	ld.shared.u32 	%r21, [%r2+2048];
	atom.global.add.u32 	%r22, [%rd11+2048], %r21;
	ld.shared.u32 	%r23, [%r2+3072];
	atom.global.add.u32 	%r24, [%rd11+3072], %r23;
	ret;

}


// ===== COMPILED SASS (sm_100) =====

	.target	sm_100

	.elftype	@"ET_EXEC"


//--------------------- .note.nv.tkinfo           --------------------------
	.section	.note.nv.tkinfo,"",@"SHT_NOTE"
	.sectionflags	@"SHF_NOTE_NV_TKINFO"
	.tkinfo
        /*0018*/ 	.word	0x00000002
        /*0030*/ 	.string	""
        /*0030*/ 	.string	"ptxas"
        /*0030*/ 	.string	"Cuda compilation tools, release 13.0, V13.0.88"
        /*0030*/ 	.string	"Build cuda_13.0.r13.0/compiler.36424714_0"
        /*0030*/ 	.string	"-arch sm_100 -m 64 "



//--------------------- .note.nv.cuinfo           --------------------------
	.section	.note.nv.cuinfo,"",@"SHT_NOTE"
	.sectionflags	@"SHF_NOTE_NV_CUINFO"
        /*0018*/ 	.short	0x0002
        /*001a*/ 	.short	0x0064
        /*001c*/ 	.short	0x0082
	.zero		2


//--------------------- .nv.info                  --------------------------
	.section	.nv.info,"",@"SHT_CUDA_INFO"
	.align	4


	//----- nvinfo : EIATTR_REGCOUNT
	.align		4
        /*0000*/ 	.byte	0x04, 0x2f
        /*0002*/ 	.short	(.L_1 - .L_0)
	.align		4
.L_0:
        /*0004*/ 	.word	index@(_Z22histo_kernel_optimizedPhlPj)
        /*0008*/ 	.word	0x00000010


	//----- nvinfo : EIATTR_FRAME_SIZE
	.align		4
.L_1:
        /*000c*/ 	.byte	0x04, 0x11
        /*000e*/ 	.short	(.L_3 - .L_2)
	.align		4
.L_2:
        /*0010*/ 	.word	index@(_Z22histo_kernel_optimizedPhlPj)
        /*0014*/ 	.word	0x00000000


	//----- nvinfo : EIATTR_MIN_STACK_SIZE
	.align		4
.L_3:
        /*0018*/ 	.byte	0x04, 0x12
        /*001a*/ 	.short	(.L_5 - .L_4)
	.align		4
.L_4:
        /*001c*/ 	.word	index@(_Z22histo_kernel_optimizedPhlPj)
        /*0020*/ 	.word	0x00000000
.L_5:


//--------------------- .nv.compat                --------------------------
	.section	.nv.compat,"",@"SHT_CUDA_COMPAT_INFO"
	.align	4
        /*0000*/ 	.byte	0x02, 0x09, 0x00, 0x00, 0x02, 0x02, 0x01, 0x00, 0x02, 0x05, 0x05, 0x00, 0x03, 0x07, 0x01, 0x01
        /*0010*/ 	.byte	0x02, 0x03, 0x00, 0x00, 0x02, 0x06, 0x01, 0x00, 0x04, 0x0b, 0x08, 0x00, 0x09, 0x00, 0x00, 0x00
        /*0020*/ 	.byte	0x00, 0x00, 0x00, 0x00


//--------------------- .nv.info._Z22histo_kernel_optimizedPhlPj --------------------------
	.section	.nv.info._Z22histo_kernel_optimizedPhlPj,"",@"SHT_CUDA_INFO"
	.sectionflags	@""
	.align	4


	//----- nvinfo : EIATTR_CUDA_API_VERSION
	.align		4
        /*0000*/ 	.byte	0x04, 0x37
        /*0002*/ 	.short	(.L_7 - .L_6)
.L_6:
        /*0004*/ 	.word	0x00000082


	//----- nvinfo : EIATTR_KPARAM_INFO
	.align		4
.L_7:
        /*0008*/ 	.byte	0x04, 0x17
        /*000a*/ 	.short	(.L_9 - .L_8)
.L_8:
        /*000c*/ 	.word	0x00000000
        /*0010*/ 	.short	0x0002
        /*0012*/ 	.short	0x0010
        /*0014*/ 	.byte	0x00, 0xf5, 0x21, 0x00


	//----- nvinfo : EIATTR_KPARAM_INFO
	.align		4
.L_9:
        /*0018*/ 	.byte	0x04, 0x17
        /*001a*/ 	.short	(.L_11 - .L_10)
.L_10:
        /*001c*/ 	.word	0x00000000
        /*0020*/ 	.short	0x0001
        /*0022*/ 	.short	0x0008
        /*0024*/ 	.byte	0x00, 0xf0, 0x21, 0x00


	//----- nvinfo : EIATTR_KPARAM_INFO
	.align		4
.L_11:
        /*0028*/ 	.byte	0x04, 0x17
        /*002a*/ 	.short	(.L_13 - .L_12)
.L_12:
        /*002c*/ 	.word	0x00000000
        /*0030*/ 	.short	0x0000
        /*0032*/ 	.short	0x0000
        /*0034*/ 	.byte	0x00, 0xf5, 0x21, 0x00


	//----- nvinfo : EIATTR_SPARSE_MMA_MASK
	.align		4
.L_13:
        /*0038*/ 	.byte	0x03, 0x50
        /*003a*/ 	.short	0x0000


	//----- nvinfo : EIATTR_MAXREG_COUNT
	.align		4
        /*003c*/ 	.byte	0x03, 0x1b
        /*003e*/ 	.short	0x00ff


	//----- nvinfo : EIATTR_NUM_BARRIERS
	.align		4
        /*0040*/ 	.byte	0x02, 0x4c
        /*0042*/ 	.byte	0x01
	.zero		1


	//----- nvinfo : EIATTR_MERCURY_ISA_VERSION
	.align		4
        /*0044*/ 	.byte	0x03, 0x5f
        /*0046*/ 	.short	0x0101


	//----- nvinfo : EIATTR_VRC_CTA_INIT_COUNT
	.align		4
        /*0048*/ 	.byte	0x02, 0x4a
	.zero		1
	.zero		1


	//----- nvinfo : EIATTR_EXIT_INSTR_OFFSETS
	.align		4
        /*004c*/ 	.byte	0x04, 0x1c
        /*004e*/ 	.short	(.L_15 - .L_14)


	//   ....[0]....
.L_14:
        /*0050*/ 	.word	0x00000300


	//----- nvinfo : EIATTR_CRS_STACK_SIZE
	.align		4
.L_15:
        /*0054*/ 	.byte	0x04, 0x1e
        /*0056*/ 	.short	(.L_17 - .L_16)
.L_16:
        /*0058*/ 	.word	0x00000000


	//----- nvinfo : EIATTR_CBANK_PARAM_SIZE
	.align		4
.L_17:
        /*005c*/ 	.byte	0x03, 0x19
        /*005e*/ 	.short	0x0018


	//----- nvinfo : EIATTR_PARAM_CBANK
	.align		4
        /*0060*/ 	.byte	0x04, 0x0a
        /*0062*/ 	.short	(.L_19 - .L_18)
	.align		4
.L_18:
        /*0064*/ 	.word	index@(.nv.constant0._Z22histo_kernel_optimizedPhlPj)
        /*0068*/ 	.short	0x0380
        /*006a*/ 	.short	0x0018


	//----- nvinfo : EIATTR_SW_WAR
	.align		4
.L_19:
        /*006c*/ 	.byte	0x04, 0x36
        /*006e*/ 	.short	(.L_21 - .L_20)
.L_20:
        /*0070*/ 	.word	0x00000008
.L_21:


//--------------------- .nv.callgraph             --------------------------
	.section	.nv.callgraph,"",@"SHT_CUDA_CALLGRAPH"
	.align	4
	.sectionentsize	8
	.align		4
        /*0000*/ 	.word	0x00000000
	.align		4
        /*0004*/ 	.word	0xffffffff
	.align		4
        /*0008*/ 	.word	0x00000000
	.align		4
        /*000c*/ 	.word	0xfffffffe
	.align		4
        /*0010*/ 	.word	0x00000000
	.align		4
        /*0014*/ 	.word	0xfffffffd
	.align		4
        /*0018*/ 	.word	0x00000000
	.align		4
        /*001c*/ 	.word	0xfffffffc


//--------------------- .text._Z22histo_kernel_optimizedPhlPj --------------------------
	.section	.text._Z22histo_kernel_optimizedPhlPj,"ax",@progbits
	.align	128
        .global         _Z22histo_kernel_optimizedPhlPj
        .type           _Z22histo_kernel_optimizedPhlPj,@function
        .size           _Z22histo_kernel_optimizedPhlPj,(.L_x_4 - _Z22histo_kernel_optimizedPhlPj)
        .other          _Z22histo_kernel_optimizedPhlPj,@"STO_CUDA_ENTRY STV_DEFAULT"
_Z22histo_kernel_optimizedPhlPj:
.text._Z22histo_kernel_optimizedPhlPj:
[----:B------:R-:W-:Y:S01]  /*0000*/  LDC R1, c[0x0][0x37c] ;  /* 0x0000df00ff017b82 */ /* 0x000fe20000000800 */
[----:B------:R-:W0:Y:S07]  /*0010*/  S2R R13, SR_TID.X ;  /* 0x00000000000d7919 */ /* 0x000e2e0000002100 */
[----:B------:R-:W0:Y:S01]  /*0020*/  S2UR UR4, SR_CTAID.X ;  /* 0x00000000000479c3 */ /* 0x000e220000002500 */
[----:B------:R-:W1:Y:S01]  /*0030*/  LDCU.64 UR8, c[0x0][0x388] ;  /* 0x00007100ff0877ac */ /* 0x000e620008000a00 */
[----:B------:R-:W-:Y:S01]  /*0040*/  BSSY.RECONVERGENT B0, `(.L_x_0) ;  /* 0x0000020000007945 */ /* 0x000fe20003800200 */
[----:B------:R-:W2:Y:S05]  /*0050*/  LDCU.64 UR6, c[0x0][0x358] ;  /* 0x00006b00ff0677ac */ /* 0x000eaa0008000a00 */
[----:B------:R-:W0:Y:S01]  /*0060*/  LDC R6, c[0x0][0x360] ;  /* 0x0000d800ff067b82 */ /* 0x000e220000000800 */
[----:B------:R-:W3:Y:S07]  /*0070*/  LDCU.64 UR10, c[0x0][0x380] ;  /* 0x00007000ff0a77ac */ /* 0x000eee0008000a00 */
[----:B------:R-:W4:Y:S01]  /*0080*/  S2UR UR5, SR_CgaCtaId ;  /* 0x00000000000579c3 */ /* 0x000f220000008800 */
[----:B0-----:R-:W-:Y:S01]  /*0090*/  IMAD R2, R6, UR4, R13 ;  /* 0x0000000406027c24 */ /* 0x001fe2000f8e020d */
[----:B------:R-:W-:-:S04]  /*00a0*/  UMOV UR4, 0x400 ;  /* 0x0000040000047882 */ /* 0x000fc80000000000 */
[----:B-1----:R-:W-:Y:S02]  /*00b0*/  ISETP.GE.U32.AND P0, PT, R2, UR8, PT ;  /* 0x0000000802007c0c */ /* 0x002fe4000bf06070 */
[----:B------:R-:W-:Y:S01]  /*00c0*/  SHF.R.S32.HI R3, RZ, 0x1f, R2 ;  /* 0x0000001fff037819 */ /* 0x000fe20000011402 */
[----:B----4-:R-:W-:-:S03]  /*00d0*/  ULEA UR4, UR5, UR4, 0x18 ;  /* 0x0000000405047291 */ /* 0x010fc6000f8ec0ff */
[----:B------:R-:W-:-:S03]  /*00e0*/  ISETP.GE.AND.EX P0, PT, R3, UR9, PT, P0 ;  /* 0x0000000903007c0c */ /* 0x000fc6000bf06300 */
[----:B------:R-:W-:-:S05]  /*00f0*/  LEA R0, R13, UR4, 0x2 ;  /* 0x000000040d007c11 */ /* 0x000fca000f8e10ff */
[----:B------:R0:W-:Y:S04]  /*0100*/  STS [R0], RZ ;  /* 0x000000ff00007388 */ /* 0x0001e80000000800 */
[----:B------:R0:W-:Y:S04]  /*0110*/  STS [R0+0x400], RZ ;  /* 0x000400ff00007388 */ /* 0x0001e80000000800 */
[----:B------:R0:W-:Y:S04]  /*0120*/  STS [R0+0x800], RZ ;  /* 0x000800ff00007388 */ /* 0x0001e80000000800 */
[----:B------:R0:W-:Y:S01]  /*0130*/  STS [R0+0xc00], RZ ;  /* 0x000c00ff00007388 */ /* 0x0001e20000000800 */
[----:B------:R-:W-:Y:S06]  /*0140*/  BAR.SYNC.DEFER_BLOCKING 0x0 ;  /* 0x0000000000007b1d */ /* 0x000fec0000010000 */
[----:B--23--:R-:W-:Y:S05]  /*0150*/  @P0 BRA `(.L_x_1) ;  /* 0x0000000000380947 */ /* 0x00cfea0003800000 */
[----:B------:R-:W1:Y:S01]  /*0160*/  LDCU UR5, c[0x0][0x370] ;  /* 0x00006e00ff0577ac */ /* 0x000e620008000800 */
[----:B------:R-:W-:Y:S02]  /*0170*/  IMAD.MOV.U32 R4, RZ, RZ, R2 ;  /* 0x000000ffff047224 */ /* 0x000fe400078e0002 */
[----:B-1----:R-:W-:-:S07]  /*0180*/  IMAD R5, R6, UR5, RZ ;  /* 0x0000000506057c24 */ /* 0x002fce000f8e02ff */
.L_x_2:
[----:B------:R-:W-:-:S04]  /*0190*/  IADD3 R2, P0, PT, R2, UR10, RZ ;  /* 0x0000000a02027c10 */ /* 0x000fc8000ff1e0ff */
[----:B------:R-:W-:-:S05]  /*01a0*/  IADD3.X R3, PT, PT, R3, UR11, RZ, P0, !PT ;  /* 0x0000000b03037c10 */ /* 0x000fca00087fe4ff */
[----:B------:R-:W2:Y:S02]  /*01b0*/  LDG.E.U8 R2, desc[UR6][R2.64] ;  /* 0x0000000602027981 */ /* 0x000ea4000c1e1100 */
[----:B--2---:R-:W-:Y:S01]  /*01c0*/  LEA R6, R2, UR4, 0x2 ;  /* 0x0000000402067c11 */ /* 0x004fe2000f8e10ff */
[----:B------:R-:W-:-:S04]  /*01d0*/  IMAD.IADD R2, R5, 0x1, R4 ;  /* 0x0000000105027824 */ /* 0x000fc800078e0204 */
[----:B------:R1:W-:Y:S01]  /*01e0*/  ATOMS.POPC.INC.32 RZ, [R6+URZ] ;  /* 0x0000000006ff7f8c */ /* 0x0003e2000d8000ff */
[----:B------:R-:W-:Y:S01]  /*01f0*/  ISETP.GE.U32.AND P0, PT, R2, UR8, PT ;  /* 0x0000000802007c0c */ /* 0x000fe2000bf06070 */
[--C-:B------:R-:W-:Y:S01]  /*0200*/  IMAD.MOV.U32 R4, RZ, RZ, R2.reuse ;  /* 0x000000ffff047224 */ /* 0x100fe200078e0002 */
[----:B------:R-:W-:-:S04]  /*0210*/  SHF.R.S32.HI R3, RZ, 0x1f, R2 ;  /* 0x0000001fff037819 */ /* 0x000fc80000011402 */
[----:B------:R-:W-:-:S13]  /*0220*/  ISETP.GE.AND.EX P0, PT, R3, UR9, PT, P0 ;  /* 0x0000000903007c0c */ /* 0x000fda000bf06300 */
[----:B-1----:R-:W-:Y:S05]  /*0230*/  @!P0 BRA `(.L_x_2) ;  /* 0xfffffffc00d48947 */ /* 0x002fea000383ffff */
.L_x_1:
[----:B------:R-:W-:Y:S05]  /*0240*/  BSYNC.RECONVERGENT B0 ;  /* 0x0000000000007941 */ /* 0x000fea0003800200 */
.L_x_0:
[----:B------:R-:W-:Y:S08]  /*0250*/  BAR.SYNC.DEFER_BLOCKING 0x0 ;  /* 0x0000000000007b1d */ /* 0x000ff00000010000 */
[----:B------:R-:W1:Y:S01]  /*0260*/  LDC.64 R2, c[0x0][0x390] ;  /* 0x0000e400ff027b82 */ /* 0x000e620000000a00 */
[----:B------:R-:W2:Y:S04]  /*0270*/  LDS R5, [R0] ;  /* 0x0000000000057984 */ /* 0x000ea80000000800 */
[----:B------:R-:W3:Y:S01]  /*0280*/  LDS R7, [R0+0x400] ;  /* 0x0004000000077984 */ /* 0x000ee20000000800 */
[----:B-1----:R-:W-:-:S03]  /*0290*/  IMAD.WIDE.U32 R2, R13, 0x4, R2 ;  /* 0x000000040d027825 */ /* 0x002fc600078e0002 */
[----:B------:R-:W1:Y:S04]  /*02a0*/  LDS R9, [R0+0x800] ;  /* 0x0008000000097984 */ /* 0x000e680000000800 */
[----:B------:R-:W4:Y:S04]  /*02b0*/  LDS R11, [R0+0xc00] ;  /* 0x000c0000000b7984 */ /* 0x000f280000000800 */
[----:B--2---:R-:W-:Y:S04]  /*02c0*/  REDG.E.ADD.STRONG.GPU desc[UR6][R2.64], R5 ;  /* 0x000000050200798e */ /* 0x004fe8000c12e106 */
[----:B---3--:R-:W-:Y:S04]  /*02d0*/  REDG.E.ADD.STRONG.GPU desc[UR6][R2.64+0x400], R7 ;  /* 0x000400070200798e */ /* 0x008fe8000c12e106 */
[----:B-1----:R-:W-:Y:S04]  /*02e0*/  REDG.E.ADD.STRONG.GPU desc[UR6][R2.64+0x800], R9 ;  /* 0x000800090200798e */ /* 0x002fe8000c12e106 */
[----:B----4-:R-:W-:Y:S01]  /*02f0*/  REDG.E.ADD.STRONG.GPU desc[UR6][R2.64+0xc00], R11 ;  /* 0x000c000b0200798e */ /* 0x010fe2000c12e106 */
[----:B------:R-:W-:Y:S05]  /*0300*/  EXIT ;  /* 0x000000000000794d */ /* 0x000fea0003800000 */
.L_x_3:
[----:B------:R-:W-:-:S00]  /*0310*/  BRA `(.L_x_3) ;  /* 0xfffffffc00fc7947 */ /* 0x000fc0000383ffff */
[----:B------:R-:W-:-:S00]  /*0320*/  NOP ;  /* 0x0000000000007918 */ /* 0x000fc00000000000 */
        /* <DEDUP_REMOVED lines=13> */
.L_x_4:


//--------------------- .nv.shared._Z22histo_kernel_optimizedPhlPj --------------------------
	.section	.nv.shared._Z22histo_kernel_optimizedPhlPj,"aw",@nobits
	.sectionflags	@""
	.align	4
.nv.shared._Z22histo_kernel_optimizedPhlPj:
	.zero		5120


//--------------------- .nv.shared.reserved.0     --------------------------
	.section	.nv.shared.reserved.0,"aw",@nobits
	.weak		__nv_reservedSMEM_offset_0_alias
	.size		__nv_reservedSMEM_offset_0_alias, 0, 64
	.other		__nv_reservedSMEM_offset_0_alias,@"STO_CUDA_RESERVED_SHARED STV_DEFAULT"
__nv_reservedSMEM_offset_0_alias:
	.zero		0
	.zero		64


//--------------------- .nv.constant0._Z22histo_kernel_optimizedPhlPj --------------------------
	.section	.nv.constant0._Z22histo_kernel_optimizedPhlPj,"a",@progbits
	.sectionflags	@""
	.align	4
.nv.constant0._Z22histo_kernel_optimizedPhlPj:
	.zero		920


//--------------------- SYMBOLS --------------------------

	.type		.nv.reservedSmem.offset0,@object
	.size		.nv.reservedSmem.offset0,0x4
	.type		.nv.reservedSmem.cap,@object
	.size		.nv.reservedSmem.cap,0x4
